//
// Generated by NVIDIA NVVM Compiler
//
// Compiler Build ID: CL-36424714
// Cuda compilation tools, release 13.0, V13.0.88
// Based on NVVM 20.0.0
//

.version 9.0
.target sm_100
.address_size 64

	// .globl	_Z6gatherPiS_S_

.visible .entry _Z6gatherPiS_S_(
	.param .u64 .ptr .align 1 _Z6gatherPiS_S__param_0,
	.param .u64 .ptr .align 1 _Z6gatherPiS_S__param_1,
	.param .u64 .ptr .align 1 _Z6gatherPiS_S__param_2
)
{
	.reg .b32 	%r<122>;
	.reg .b64 	%rd<14>;

	ld.param.u64 	%rd1, [_Z6gatherPiS_S__param_0];
	ld.param.u64 	%rd2, [_Z6gatherPiS_S__param_1];
	ld.param.u64 	%rd3, [_Z6gatherPiS_S__param_2];
	cvta.to.global.u64 	%rd4, %rd2;
	cvta.to.global.u64 	%rd5, %rd1;
	mov.u32 	%r1, %ctaid.x;
	mov.u32 	%r2, %ntid.x;
	mov.u32 	%r3, %tid.x;
	mad.lo.s32 	%r4, %r1, %r2, %r3;
	not.b32 	%r5, %r4;
	add.s32 	%r6, %r4, 32;
	mov.u32 	%r7, %ctaid.y;
	mov.u32 	%r8, %ntid.y;
	mov.u32 	%r9, %tid.y;
	mad.lo.s32 	%r10, %r7, %r8, %r9;
	not.b32 	%r11, %r10;
	add.s32 	%r12, %r10, 32;
	shr.s32 	%r13, %r6, 4;
	and.b32  	%r14, %r5, 15;
	mul.lo.s32 	%r15, %r14, 14;
	shr.u32 	%r16, %r15, 4;
	mad.lo.s32 	%r17, %r13, 75, %r16;
	shr.u32 	%r18, %r12, 4;
	and.b32  	%r19, %r11, 15;
	mul.lo.s32 	%r20, %r19, 14;
	shr.u32 	%r21, %r20, 4;
	mad.lo.s32 	%r22, %r18, 75, %r21;
	mad.lo.s32 	%r23, %r17, 7500, %r22;
	mul.wide.s32 	%rd6, %r23, 4;
	add.s64 	%rd7, %rd5, %rd6;
	ld.global.u32 	%r24, [%rd7+-2670356];
	ld.global.u32 	%r25, [%rd4+92];
	shr.u32 	%r26, %r24, 24;
	mul.lo.s32 	%r27, %r26, %r25;
	shr.u32 	%r28, %r24, 16;
	and.b32  	%r29, %r28, 255;
	mul.lo.s32 	%r30, %r29, %r25;
	shr.u32 	%r31, %r24, 8;
	and.b32  	%r32, %r31, 255;
	mul.lo.s32 	%r33, %r32, %r25;
	ld.global.u32 	%r34, [%rd7+-2670000];
	ld.global.u32 	%r35, [%rd4+96];
	shr.u32 	%r36, %r34, 24;
	mad.lo.s32 	%r37, %r36, %r35, %r27;
	shr.u32 	%r38, %r34, 16;
	and.b32  	%r39, %r38, 255;
	mad.lo.s32 	%r40, %r39, %r35, %r30;
	shr.u32 	%r41, %r34, 8;
	and.b32  	%r42, %r41, 255;
	mad.lo.s32 	%r43, %r42, %r35, %r33;
	ld.global.u32 	%r44, [%rd7+-2669644];
	ld.global.u32 	%r45, [%rd4+100];
	shr.u32 	%r46, %r44, 24;
	mad.lo.s32 	%r47, %r46, %r45, %r37;
	shr.u32 	%r48, %r44, 16;
	and.b32  	%r49, %r48, 255;
	mad.lo.s32 	%r50, %r49, %r45, %r40;
	shr.u32 	%r51, %r44, 8;
	and.b32  	%r52, %r51, 255;
	mad.lo.s32 	%r53, %r52, %r45, %r43;
	ld.global.u32 	%r54, [%rd7+-356];
	ld.global.u32 	%r55, [%rd4+124];
	shr.u32 	%r56, %r54, 24;
	mad.lo.s32 	%r57, %r56, %r55, %r47;
	shr.u32 	%r58, %r54, 16;
	and.b32  	%r59, %r58, 255;
	mad.lo.s32 	%r60, %r59, %r55, %r50;
	shr.u32 	%r61, %r54, 8;
	and.b32  	%r62, %r61, 255;
	mad.lo.s32 	%r63, %r62, %r55, %r53;
	ld.global.u32 	%r64, [%rd7];
	ld.global.u32 	%r65, [%rd4+128];
	shr.u32 	%r66, %r64, 24;
	mad.lo.s32 	%r67, %r66, %r65, %r57;
	shr.u32 	%r68, %r64, 16;
	and.b32  	%r69, %r68, 255;
	mad.lo.s32 	%r70, %r69, %r65, %r60;
	shr.u32 	%r71, %r64, 8;
	and.b32  	%r72, %r71, 255;
	mad.lo.s32 	%r73, %r72, %r65, %r63;
	ld.global.u32 	%r74, [%rd7+356];
	ld.global.u32 	%r75, [%rd4+132];
	shr.u32 	%r76, %r74, 24;
	mad.lo.s32 	%r77, %r76, %r75, %r67;
	shr.u32 	%r78, %r74, 16;
	and.b32  	%r79, %r78, 255;
	mad.lo.s32 	%r80, %r79, %r75, %r70;
	shr.u32 	%r81, %r74, 8;
	and.b32  	%r82, %r81, 255;
	mad.lo.s32 	%r83, %r82, %r75, %r73;
	ld.global.u32 	%r84, [%rd7+2669644];
	ld.global.u32 	%r85, [%rd4+156];
	shr.u32 	%r86, %r84, 24;
	mad.lo.s32 	%r87, %r86, %r85, %r77;
	shr.u32 	%r88, %r84, 16;
	and.b32  	%r89, %r88, 255;
	mad.lo.s32 	%r90, %r89, %r85, %r80;
	shr.u32 	%r91, %r84, 8;
	and.b32  	%r92, %r91, 255;
	mad.lo.s32 	%r93, %r92, %r85, %r83;
	ld.global.u32 	%r94, [%rd7+2670000];
	ld.global.u32 	%r95, [%rd4+160];
	shr.u32 	%r96, %r94, 24;
	mad.lo.s32 	%r97, %r96, %r95, %r87;
	shr.u32 	%r98, %r94, 16;
	and.b32  	%r99, %r98, 255;
	mad.lo.s32 	%r100, %r99, %r95, %r90;
	shr.u32 	%r101, %r94, 8;
	and.b32  	%r102, %r101, 255;
	mad.lo.s32 	%r103, %r102, %r95, %r93;
	ld.global.u32 	%r104, [%rd7+2670356];
	ld.global.u32 	%r105, [%rd4+164];
	shr.u32 	%r106, %r104, 24;
	mad.lo.s32 	%r107, %r106, %r105, %r97;
	shr.u32 	%r108, %r104, 16;
	and.b32  	%r109, %r108, 255;
	mad.lo.s32 	%r110, %r109, %r105, %r100;
	shr.u32 	%r111, %r104, 8;
	and.b32  	%r112, %r111, 255;
	mad.lo.s32 	%r113, %r112, %r105, %r103;
	cvta.to.global.u64 	%rd8, %rd3;
	shl.b32 	%r114, %r107, 16;
	and.b32  	%r115, %r114, -16777216;
	shl.b32 	%r116, %r110, 8;
	and.b32  	%r117, %r116, -65536;
	or.b32  	%r118, %r117, %r115;
	and.b32  	%r119, %r113, -256;
	or.b32  	%r120, %r118, %r119;
	mul.lo.s32 	%r121, %r6, 1600;
	cvt.s64.s32 	%rd9, %r121;
	cvt.u64.u32 	%rd10, %r10;
	add.s64 	%rd11, %rd9, %rd10;
	shl.b64 	%rd12, %rd11, 2;
	add.s64 	%rd13, %rd8, %rd12;
	st.global.u32 	[%rd13+128], %r120;
	bar.sync 	0;
	ret;

}


// ===== COMPILED SASS (sm_100) =====

	.target	sm_100

	.elftype	@"ET_EXEC"


//--------------------- .note.nv.tkinfo           --------------------------
	.section	.note.nv.tkinfo,"",@"SHT_NOTE"
	.sectionflags	@"SHF_NOTE_NV_TKINFO"
	.tkinfo
        /*0018*/ 	.word	0x00000002
        /*0030*/ 	.string	""
        /*0030*/ 	.string	"ptxas"
        /*0030*/ 	.string	"Cuda compilation tools, release 13.0, V13.0.88"
        /*0030*/ 	.string	"Build cuda_13.0.r13.0/compiler.36424714_0"
        /*0030*/ 	.string	"-arch sm_100 -m 64 "



//--------------------- .note.nv.cuinfo           --------------------------
	.section	.note.nv.cuinfo,"",@"SHT_NOTE"
	.sectionflags	@"SHF_NOTE_NV_CUINFO"
        /*0018*/ 	.short	0x0002
        /*001a*/ 	.short	0x0064
        /*001c*/ 	.short	0x0082
	.zero		2


//--------------------- .nv.info                  --------------------------
	.section	.nv.info,"",@"SHT_CUDA_INFO"
	.align	4


	//----- nvinfo : EIATTR_REGCOUNT
	.align		4
        /*0000*/ 	.byte	0x04, 0x2f
        /*0002*/ 	.short	(.L_1 - .L_0)
	.align		4
.L_0:
        /*0004*/ 	.word	index@(_Z6gatherPiS_S_)
        /*0008*/ 	.word	0x0000001e


	//----- nvinfo : EIATTR_FRAME_SIZE
	.align		4
.L_1:
        /*000c*/ 	.byte	0x04, 0x11
        /*000e*/ 	.short	(.L_3 - .L_2)
	.align		4
.L_2:
        /*0010*/ 	.word	index@(_Z6gatherPiS_S_)
        /*0014*/ 	.word	0x00000000


	//----- nvinfo : EIATTR_MIN_STACK_SIZE
	.align		4
.L_3:
        /*0018*/ 	.byte	0x04, 0x12
        /*001a*/ 	.short	(.L_5 - .L_4)
	.align		4
.L_4:
        /*001c*/ 	.word	index@(_Z6gatherPiS_S_)
        /*0020*/ 	.word	0x00000000
.L_5:


//--------------------- .nv.compat                --------------------------
	.section	.nv.compat,"",@"SHT_CUDA_COMPAT_INFO"
	.align	4
        /*0000*/ 	.byte	0x02, 0x09, 0x00, 0x00, 0x02, 0x02, 0x01, 0x00, 0x02, 0x05, 0x05, 0x00, 0x03, 0x07, 0x01, 0x01
        /*0010*/ 	.byte	0x02, 0x03, 0x00, 0x00, 0x02, 0x06, 0x01, 0x00, 0x04, 0x0b, 0x08, 0x00, 0x09, 0x00, 0x00, 0x00
        /*0020*/ 	.byte	0x00, 0x00, 0x00, 0x00


//--------------------- .nv.info._Z6gatherPiS_S_  --------------------------
	.section	.nv.info._Z6gatherPiS_S_,"",@"SHT_CUDA_INFO"
	.sectionflags	@""
	.align	4


	//----- nvinfo : EIATTR_CUDA_API_VERSION
	.align		4
        /*0000*/ 	.byte	0x04, 0x37
        /*0002*/ 	.short	(.L_7 - .L_6)
.L_6:
        /*0004*/ 	.word	0x00000082


	//----- nvinfo : EIATTR_KPARAM_INFO
	.align		4
.L_7:
        /*0008*/ 	.byte	0x04, 0x17
        /*000a*/ 	.short	(.L_9 - .L_8)
.L_8:
        /*000c*/ 	.word	0x00000000
        /*0010*/ 	.short	0x0002
        /*0012*/ 	.short	0x0010
        /*0014*/ 	.byte	0x00, 0xf5, 0x21, 0x00


	//----- nvinfo : EIATTR_KPARAM_INFO
	.align		4
.L_9:
        /*0018*/ 	.byte	0x04, 0x17
        /*001a*/ 	.short	(.L_11 - .L_10)
.L_10:
        /*001c*/ 	.word	0x00000000
        /*0020*/ 	.short	0x0001
        /*0022*/ 	.short	0x0008
        /*0024*/ 	.byte	0x00, 0xf5, 0x21, 0x00


	//----- nvinfo : EIATTR_KPARAM_INFO
	.align		4
.L_11:
        /*0028*/ 	.byte	0x04, 0x17
        /*002a*/ 	.short	(.L_13 - .L_12)
.L_12:
        /*002c*/ 	.word	0x00000000
        /*0030*/ 	.short	0x0000
        /*0032*/ 	.short	0x0000
        /*0034*/ 	.byte	0x00, 0xf5, 0x21, 0x00


	//----- nvinfo : EIATTR_SPARSE_MMA_MASK
	.align		4
.L_13:
        /*0038*/ 	.byte	0x03, 0x50
        /*003a*/ 	.short	0x0000


	//----- nvinfo : EIATTR_MAXREG_COUNT
	.align		4
        /*003c*/ 	.byte	0x03, 0x1b
        /*003e*/ 	.short	0x00ff


	//----- nvinfo : EIATTR_NUM_BARRIERS
	.align		4
        /*0040*/ 	.byte	0x02, 0x4c
        /*0042*/ 	.byte	0x01
	.zero		1


	//----- nvinfo : EIATTR_MERCURY_ISA_VERSION
	.align		4
        /*0044*/ 	.byte	0x03, 0x5f
        /*0046*/ 	.short	0x0101


	//----- nvinfo : EIATTR_VRC_CTA_INIT_COUNT
	.align		4
        /*0048*/ 	.byte	0x02, 0x4a
	.zero		1
	.zero		1


	//----- nvinfo : EIATTR_EXIT_INSTR_OFFSETS
	.align		4
        /*004c*/ 	.byte	0x04, 0x1c
        /*004e*/ 	.short	(.L_15 - .L_14)


	//   ....[0]....
.L_14:
        /*0050*/ 	.word	0x00000820


	//----- nvinfo : EIATTR_CBANK_PARAM_SIZE
	.align		4
.L_15:
        /*0054*/ 	.byte	0x03, 0x19
        /*0056*/ 	.short	0x0018


	//----- nvinfo : EIATTR_PARAM_CBANK
	.align		4
        /*0058*/ 	.byte	0x04, 0x0a
        /*005a*/ 	.short	(.L_17 - .L_16)
	.align		4
.L_16:
        /*005c*/ 	.word	index@(.nv.constant0._Z6gatherPiS_S_)
        /*0060*/ 	.short	0x0380
        /*0062*/ 	.short	0x0018


	//----- nvinfo : EIATTR_SW_WAR
	.align		4
.L_17:
        /*0064*/ 	.byte	0x04, 0x36
        /*0066*/ 	.short	(.L_19 - .L_18)
.L_18:
        /*0068*/ 	.word	0x00000008
.L_19:


//--------------------- .nv.callgraph             --------------------------
	.section	.nv.callgraph,"",@"SHT_CUDA_CALLGRAPH"
	.align	4
	.sectionentsize	8
	.align		4
        /*0000*/ 	.word	0x00000000
	.align		4
        /*0004*/ 	.word	0xffffffff
	.align		4
        /*0008*/ 	.word	0x00000000
	.align		4
        /*000c*/ 	.word	0xfffffffe
	.align		4
        /*0010*/ 	.word	0x00000000
	.align		4
        /*0014*/ 	.word	0xfffffffd
	.align		4
        /*0018*/ 	.word	0x00000000
	.align		4
        /*001c*/ 	.word	0xfffffffc


//--------------------- .text._Z6gatherPiS_S_     --------------------------
	.section	.text._Z6gatherPiS_S_,"ax",@progbits
	.align	128
        .global         _Z6gatherPiS_S_
        .type           _Z6gatherPiS_S_,@function
        .size           _Z6gatherPiS_S_,(.L_x_1 - _Z6gatherPiS_S_)
        .other          _Z6gatherPiS_S_,@"STO_CUDA_ENTRY STV_DEFAULT"
_Z6gatherPiS_S_:
.text._Z6gatherPiS_S_:
[----:B------:R-:W-:Y:S01]  /*0000*/  LDC R1, c[0x0][0x37c] ;  /* 0x0000df00ff017b82 */ /* 0x000fe20000000800 */
[----:B------:R-:W0:Y:S07]  /*0010*/  S2R R3, SR_TID.X ;  /* 0x0000000000037919 */ /* 0x000e2e0000002100 */
[----:B------:R-:W0:Y:S01]  /*0020*/  S2UR UR4, SR_CTAID.X ;  /* 0x00000000000479c3 */ /* 0x000e220000002500 */
[----:B------:R-:W1:Y:S07]  /*0030*/  S2R R5, SR_TID.Y ;  /* 0x0000000000057919 */ /* 0x000e6e0000002200 */
[----:B------:R-:W0:Y:S08]  /*0040*/  LDC R6, c[0x0][0x360] ;  /* 0x0000d800ff067b82 */ /* 0x000e300000000800 */
[----:B------:R-:W1:Y:S01]  /*0050*/  S2UR UR5, SR_CTAID.Y ;  /* 0x00000000000579c3 */ /* 0x000e620000002600 */
[----:B------:R-:W-:Y:S01]  /*0060*/  IMAD.MOV.U32 R25, RZ, RZ, 0x640 ;  /* 0x00000640ff197424 */ /* 0x000fe200078e00ff */
[----:B------:R-:W2:Y:S06]  /*0070*/  LDCU.64 UR6, c[0x0][0x390] ;  /* 0x00007200ff0677ac */ /* 0x000eac0008000a00 */
[----:B------:R-:W1:Y:S01]  /*0080*/  LDC R0, c[0x0][0x364] ;  /* 0x0000d900ff007b82 */ /* 0x000e620000000800 */
[----:B0-----:R-:W-:-:S04]  /*0090*/  IMAD R6, R6, UR4, R3 ;  /* 0x0000000406067c24 */ /* 0x001fc8000f8e0203 */
[C---:B------:R-:W-:Y:S01]  /*00a0*/  VIADD R2, R6.reuse, 0x20 ;  /* 0x0000002006027836 */ /* 0x040fe20000000000 */
[----:B------:R-:W-:-:S05]  /*00b0*/  LOP3.LUT R3, R6, 0xf, RZ, 0xc, !PT ;  /* 0x0000000f06037812 */ /* 0x000fca00078e0cff */
[----:B------:R-:W-:-:S05]  /*00c0*/  IMAD R8, R3, 0xe, RZ ;  /* 0x0000000e03087824 */ /* 0x000fca00078e02ff */
[----:B------:R-:W-:Y:S01]  /*00d0*/  SHF.R.U32.HI R8, RZ, 0x4, R8 ;  /* 0x00000004ff087819 */ /* 0x000fe20000011608 */
[----:B-1----:R-:W-:Y:S01]  /*00e0*/  IMAD R0, R0, UR5, R5 ;  /* 0x0000000500007c24 */ /* 0x002fe2000f8e0205 */
[----:B------:R-:W0:Y:S01]  /*00f0*/  LDCU.64 UR4, c[0x0][0x358] ;  /* 0x00006b00ff0477ac */ /* 0x000e220008000a00 */
[----:B------:R-:W1:Y:S02]  /*0100*/  LDC.64 R4, c[0x0][0x380] ;  /* 0x0000e000ff047b82 */ /* 0x000e640000000a00 */
[C---:B------:R-:W-:Y:S01]  /*0110*/  VIADD R3, R0.reuse, 0x20 ;  /* 0x0000002000037836 */ /* 0x040fe20000000000 */
[----:B------:R-:W-:-:S04]  /*0120*/  LOP3.LUT R7, R0, 0xf, RZ, 0xc, !PT ;  /* 0x0000000f00077812 */ /* 0x000fc800078e0cff */
[----:B------:R-:W-:Y:S01]  /*0130*/  SHF.R.U32.HI R9, RZ, 0x4, R3 ;  /* 0x00000004ff097819 */ /* 0x000fe20000011603 */
[----:B------:R-:W-:Y:S01]  /*0140*/  IMAD R10, R7, 0xe, RZ ;  /* 0x0000000e070a7824 */ /* 0x000fe200078e02ff */
[----:B------:R-:W-:Y:S02]  /*0150*/  SHF.R.S32.HI R7, RZ, 0x4, R2 ;  /* 0x00000004ff077819 */ /* 0x000fe40000011402 */
[----:B------:R-:W3:Y:S02]  /*0160*/  LDC.64 R2, c[0x0][0x388] ;  /* 0x0000e200ff027b82 */ /* 0x000ee40000000a00 */
[----:B------:R-:W-:Y:S01]  /*0170*/  SHF.R.U32.HI R10, RZ, 0x4, R10 ;  /* 0x00000004ff0a7819 */ /* 0x000fe2000001160a */
[----:B------:R-:W-:-:S04]  /*0180*/  IMAD R7, R7, 0x4b, R8 ;  /* 0x0000004b07077824 */ /* 0x000fc800078e0208 */
[----:B------:R-:W-:-:S04]  /*0190*/  IMAD R10, R9, 0x4b, R10 ;  /* 0x0000004b090a7824 */ /* 0x000fc800078e020a */
[----:B------:R-:W-:-:S04]  /*01a0*/  IMAD R7, R7, 0x1d4c, R10 ;  /* 0x00001d4c07077824 */ /* 0x000fc800078e020a */
[----:B-1----:R-:W-:-:S05]  /*01b0*/  IMAD.WIDE R4, R7, 0x4, R4 ;  /* 0x0000000407047825 */ /* 0x002fca00078e0204 */
[----:B0-----:R-:W4:Y:S04]  /*01c0*/  LDG.E R24, desc[UR4][R4.64+-0x28bf14] ;  /* 0xd740ec0404187981 */ /* 0x001f28000c1e1900 */
[----:B------:R-:W5:Y:S04]  /*01d0*/  LDG.E R22, desc[UR4][R4.64+-0x28bdb0] ;  /* 0xd742500404167981 */ /* 0x000f68000c1e1900 */
[----:B---3--:R-:W3:Y:S04]  /*01e0*/  LDG.E R21, desc[UR4][R2.64+0x5c] ;  /* 0x00005c0402157981 */ /* 0x008ee8000c1e1900 */
[----:B------:R-:W2:Y:S04]  /*01f0*/  LDG.E R15, desc[UR4][R4.64+-0x28bc4c] ;  /* 0xd743b404040f7981 */ /* 0x000ea8000c1e1900 */
        /* <DEDUP_REMOVED lines=11> */
[----:B------:R0:W2:Y:S04]  /*02b0*/  LDG.E R19, desc[UR4][R4.64+0x28bf14] ;  /* 0x28bf140404137981 */ /* 0x0000a8000c1e1900 */
[----:B------:R-:W2:Y:S04]  /*02c0*/  LDG.E R20, desc[UR4][R2.64+0xa0] ;  /* 0x0000a00402147981 */ /* 0x000ea8000c1e1900 */
[----:B------:R1:W2:Y:S01]  /*02d0*/  LDG.E R23, desc[UR4][R2.64+0xa4] ;  /* 0x0000a40402177981 */ /* 0x0002a2000c1e1900 */
[----:B------:R-:W-:Y:S01]  /*02e0*/  IMAD R25, R6, R25, 0xc800 ;  /* 0x0000c80006197424 */ /* 0x000fe200078e0219 */
[----:B----4-:R-:W-:-:S02]  /*02f0*/  SHF.R.U32.HI R6, RZ, 0x10, R24 ;  /* 0x00000010ff067819 */ /* 0x010fc40000011618 */
[--C-:B------:R-:W-:Y:S02]  /*0300*/  SHF.R.U32.HI R26, RZ, 0x8, R24.reuse ;  /* 0x00000008ff1a7819 */ /* 0x100fe40000011618 */
[----:B------:R-:W-:Y:S02]  /*0310*/  SHF.R.U32.HI R24, RZ, 0x18, R24 ;  /* 0x00000018ff187819 */ /* 0x000fe40000011618 */
[--C-:B-----5:R-:W-:Y:S02]  /*0320*/  SHF.R.U32.HI R27, RZ, 0x18, R22.reuse ;  /* 0x00000018ff1b7819 */ /* 0x120fe40000011616 */
[----:B------:R-:W-:Y:S01]  /*0330*/  LOP3.LUT R6, R6, 0xff, RZ, 0xc0, !PT ;  /* 0x000000ff06067812 */ /* 0x000fe200078ec0ff */
[----:B---3--:R-:W-:Y:S01]  /*0340*/  IMAD R24, R21, R24, RZ ;  /* 0x0000001815187224 */ /* 0x008fe200078e02ff */
[----:B0-----:R-:W-:Y:S02]  /*0350*/  SHF.R.U32.HI R4, RZ, 0x10, R22 ;  /* 0x00000010ff047819 */ /* 0x001fe40000011616 */
[----:B------:R-:W-:-:S02]  /*0360*/  LOP3.LUT R26, R26, 0xff, RZ, 0xc0, !PT ;  /* 0x000000ff1a1a7812 */ /* 0x000fc400078ec0ff */
[----:B------:R-:W-:Y:S02]  /*0370*/  SHF.R.U32.HI R22, RZ, 0x8, R22 ;  /* 0x00000008ff167819 */ /* 0x000fe40000011616 */
[--C-:B--2---:R-:W-:Y:S01]  /*0380*/  SHF.R.U32.HI R5, RZ, 0x18, R15.reuse ;  /* 0x00000018ff057819 */ /* 0x104fe2000001160f */
[----:B-1----:R-:W-:Y:S01]  /*0390*/  IMAD R2, R18, R27, R24 ;  /* 0x0000001b12027224 */ /* 0x002fe200078e0218 */
[----:B------:R-:W-:Y:S01]  /*03a0*/  LOP3.LUT R4, R4, 0xff, RZ, 0xc0, !PT ;  /* 0x000000ff04047812 */ /* 0x000fe200078ec0ff */
[C---:B------:R-:W-:Y:S01]  /*03b0*/  IMAD R3, R21.reuse, R6, RZ ;  /* 0x0000000615037224 */ /* 0x040fe200078e02ff */
[----:B------:R-:W-:Y:S01]  /*03c0*/  LOP3.LUT R22, R22, 0xff, RZ, 0xc0, !PT ;  /* 0x000000ff16167812 */ /* 0x000fe200078ec0ff */
[----:B------:R-:W-:Y:S01]  /*03d0*/  IMAD R21, R21, R26, RZ ;  /* 0x0000001a15157224 */ /* 0x000fe200078e02ff */
[----:B------:R-:W-:Y:S01]  /*03e0*/  SHF.R.U32.HI R6, RZ, 0x10, R15 ;  /* 0x00000010ff067819 */ /* 0x000fe2000001160f */
[C---:B------:R-:W-:Y:S01]  /*03f0*/  IMAD R5, R17.reuse, R5, R2 ;  /* 0x0000000511057224 */ /* 0x040fe200078e0202 */
[--C-:B------:R-:W-:Y:S01]  /*0400*/  SHF.R.U32.HI R2, RZ, 0x18, R12.reuse ;  /* 0x00000018ff027819 */ /* 0x100fe2000001160c */
[----:B------:R-:W-:Y:S01]  /*0410*/  IMAD R4, R18, R4, R3 ;  /* 0x0000000412047224 */ /* 0x000fe200078e0203 */
[----:B------:R-:W-:Y:S01]  /*0420*/  LOP3.LUT R6, R6, 0xff, RZ, 0xc0, !PT ;  /* 0x000000ff06067812 */ /* 0x000fe200078ec0ff */
[----:B------:R-:W-:Y:S01]  /*0430*/  IMAD R22, R18, R22, R21 ;  /* 0x0000001612167224 */ /* 0x000fe200078e0215 */
[----:B------:R-:W-:Y:S01]  /*0440*/  SHF.R.U32.HI R18, RZ, 0x10, R12 ;  /* 0x00000010ff127819 */ /* 0x000fe2000001160c */
[----:B------:R-:W-:Y:S01]  /*0450*/  IMAD R5, R16, R2, R5 ;  /* 0x0000000210057224 */ /* 0x000fe200078e0205 */
[----:B------:R-:W-:Y:S01]  /*0460*/  SHF.R.U32.HI R15, RZ, 0x8, R15 ;  /* 0x00000008ff0f7819 */ /* 0x000fe2000001160f */
[----:B------:R-:W-:Y:S01]  /*0470*/  IMAD R3, R17, R6, R4 ;  /* 0x0000000611037224 */ /* 0x000fe200078e0204 */
[----:B------:R-:W-:-:S02]  /*0480*/  SHF.R.U32.HI R2, RZ, 0x18, R8 ;  /* 0x00000018ff027819 */ /* 0x000fc40000011608 */
[----:B------:R-:W-:Y:S02]  /*0490*/  LOP3.LUT R18, R18, 0xff, RZ, 0xc0, !PT ;  /* 0x000000ff12127812 */ /* 0x000fe400078ec0ff */
[----:B------:R-:W-:Y:S01]  /*04a0*/  SHF.R.U32.HI R4, RZ, 0x10, R8 ;  /* 0x00000010ff047819 */ /* 0x000fe20000011608 */
[----:B------:R-:W-:Y:S01]  /*04b0*/  IMAD R2, R14, R2, R5 ;  /* 0x000000020e027224 */ /* 0x000fe200078e0205 */
[----:B------:R-:W-:Y:S02]  /*04c0*/  LOP3.LUT R15, R15, 0xff, RZ, 0xc0, !PT ;  /* 0x000000ff0f0f7812 */ /* 0x000fe400078ec0ff */
[----:B------:R-:W-:Y:S01]  /*04d0*/  SHF.R.U32.HI R12, RZ, 0x8, R12 ;  /* 0x00000008ff0c7819 */ /* 0x000fe2000001160c */
[----:B------:R-:W-:Y:S01]  /*04e0*/  IMAD R3, R16, R18, R3 ;  /* 0x0000001210037224 */ /* 0x000fe200078e0203 */
[----:B------:R-:W-:Y:S02]  /*04f0*/  LOP3.LUT R4, R4, 0xff, RZ, 0xc0, !PT ;  /* 0x000000ff04047812 */ /* 0x000fe400078ec0ff */
[----:B------:R-:W-:Y:S01]  /*0500*/  SHF.R.U32.HI R5, RZ, 0x10, R9 ;  /* 0x00000010ff057819 */ /* 0x000fe20000011609 */
[----:B------:R-:W-:Y:S01]  /*0510*/  IMAD R15, R17, R15, R22 ;  /* 0x0000000f110f7224 */ /* 0x000fe200078e0216 */
[----:B------:R-:W-:-:S02]  /*0520*/  LOP3.LUT R12, R12, 0xff, RZ, 0xc0, !PT ;  /* 0x000000ff0c0c7812 */ /* 0x000fc400078ec0ff */
[----:B------:R-:W-:Y:S01]  /*0530*/  SHF.R.U32.HI R8, RZ, 0x8, R8 ;  /* 0x00000008ff087819 */ /* 0x000fe20000011608 */
[----:B------:R-:W-:Y:S01]  /*0540*/  IMAD R4, R14, R4, R3 ;  /* 0x000000040e047224 */ /* 0x000fe200078e0203 */
[----:B------:R-:W-:Y:S02]  /*0550*/  LOP3.LUT R5, R5, 0xff, RZ, 0xc0, !PT ;  /* 0x000000ff05057812 */ /* 0x000fe400078ec0ff */
[----:B------:R-:W-:Y:S02]  /*0560*/  SHF.R.U32.HI R6, RZ, 0x10, R7 ;  /* 0x00000010ff067819 */ /* 0x000fe40000011607 */
[----:B------:R-:W-:Y:S01]  /*0570*/  SHF.R.U32.HI R3, RZ, 0x18, R9 ;  /* 0x00000018ff037819 */ /* 0x000fe20000011609 */
[----:B------:R-:W-:Y:S01]  /*0580*/  IMAD R15, R16, R12, R15 ;  /* 0x0000000c100f7224 */ /* 0x000fe200078e020f */
[----:B------:R-:W-:Y:S02]  /*0590*/  LOP3.LUT R8, R8, 0xff, RZ, 0xc0, !PT ;  /* 0x000000ff08087812 */ /* 0x000fe400078ec0ff */
[----:B------:R-:W-:Y:S01]  /*05a0*/  SHF.R.U32.HI R9, RZ, 0x8, R9 ;  /* 0x00000008ff097819 */ /* 0x000fe20000011609 */
[----:B------:R-:W-:Y:S01]  /*05b0*/  IMAD R4, R13, R5, R4 ;  /* 0x000000050d047224 */ /* 0x000fe200078e0204 */
[----:B------:R-:W-:Y:S01]  /*05c0*/  LOP3.LUT R6, R6, 0xff, RZ, 0xc0, !PT ;  /* 0x000000ff06067812 */ /* 0x000fe200078ec0ff */
        /* <DEDUP_REMOVED lines=8> */
[----:B------:R-:W-:Y:S01]  /*0650*/  LOP3.LUT R12, R12, 0xff, RZ, 0xc0, !PT ;  /* 0x000000ff0c0c7812 */ /* 0x000fe200078ec0ff */
[----:B------:R-:W-:Y:S01]  /*0660*/  IMAD R3, R11, R3, R2 ;  /* 0x000000030b037224 */ /* 0x000fe200078e0202 */
[--C-:B------:R-:W-:Y:S02]  /*0670*/  SHF.R.U32.HI R9, RZ, 0x18, R10.reuse ;  /* 0x00000018ff097819 */ /* 0x100fe4000001160a */
[----:B------:R-:W-:Y:S01]  /*0680*/  SHF.R.U32.HI R7, RZ, 0x8, R7 ;  /* 0x00000008ff077819 */ /* 0x000fe20000011607 */
[----:B------:R-:W-:Y:S01]  /*0690*/  IMAD R12, R20, R12, R5 ;  /* 0x0000000c140c7224 */ /* 0x000fe200078e0205 */
[----:B------:R-:W-:Y:S01]  /*06a0*/  LOP3.LUT R4, R4, 0xff, RZ, 0xc0, !PT ;  /* 0x000000ff04047812 */ /* 0x000fe200078ec0ff */
[----:B------:R-:W-:Y:S01]  /*06b0*/  IMAD R2, R20, R9, R3 ;  /* 0x0000000914027224 */ /* 0x000fe200078e0203 */
[----:B------:R-:W-:Y:S02]  /*06c0*/  SHF.R.U32.HI R10, RZ, 0x8, R10 ;  /* 0x00000008ff0a7819 */ /* 0x000fe4000001160a */
[----:B------:R-:W-:Y:S01]  /*06d0*/  LOP3.LUT R7, R7, 0xff, RZ, 0xc0, !PT ;  /* 0x000000ff07077812 */ /* 0x000fe200078ec0ff */
[----:B------:R-:W-:Y:S01]  /*06e0*/  IMAD R4, R23, R4, R12 ;  /* 0x0000000417047224 */ /* 0x000fe200078e020c */
[----:B------:R-:W-:-:S02]  /*06f0*/  SHF.R.U32.HI R3, RZ, 0x18, R19 ;  /* 0x00000018ff037819 */ /* 0x000fc40000011613 */
[----:B------:R-:W-:Y:S01]  /*0700*/  SHF.R.U32.HI R19, RZ, 0x8, R19 ;  /* 0x00000008ff137819 */ /* 0x000fe20000011613 */
[----:B------:R-:W-:Y:S01]  /*0710*/  IMAD R7, R11, R7, R8 ;  /* 0x000000070b077224 */ /* 0x000fe200078e0208 */
[----:B------:R-:W-:Y:S01]  /*0720*/  LOP3.LUT R10, R10, 0xff, RZ, 0xc0, !PT ;  /* 0x000000ff0a0a7812 */ /* 0x000fe200078ec0ff */
[----:B------:R-:W-:Y:S02]  /*0730*/  IMAD R2, R23, R3, R2 ;  /* 0x0000000317027224 */ /* 0x000fe400078e0202 */
[----:B------:R-:W-:Y:S01]  /*0740*/  IMAD.SHL.U32 R4, R4, 0x100, RZ ;  /* 0x0000010004047824 */ /* 0x000fe200078e00ff */
[----:B------:R-:W-:Y:S01]  /*0750*/  LOP3.LUT R19, R19, 0xff, RZ, 0xc0, !PT ;  /* 0x000000ff13137812 */ /* 0x000fe200078ec0ff */
[----:B------:R-:W-:Y:S01]  /*0760*/  IMAD R10, R20, R10, R7 ;  /* 0x0000000a140a7224 */ /* 0x000fe200078e0207 */
[----:B------:R-:W-:Y:S01]  /*0770*/  IADD3 R6, P0, PT, R0, R25, RZ ;  /* 0x0000001900067210 */ /* 0x000fe20007f1e0ff */
[----:B------:R-:W-:Y:S01]  /*0780*/  IMAD.U32 R0, R2, 0x10000, RZ ;  /* 0x0001000002007824 */ /* 0x000fe200078e00ff */
[----:B------:R-:W-:Y:S01]  /*0790*/  LOP3.LUT R3, R4, 0xffff0000, RZ, 0xc0, !PT ;  /* 0xffff000004037812 */ /* 0x000fe200078ec0ff */
[----:B------:R-:W-:Y:S01]  /*07a0*/  IMAD R10, R23, R19, R10 ;  /* 0x00000013170a7224 */ /* 0x000fe200078e020a */
[----:B------:R-:W-:-:S02]  /*07b0*/  LEA.HI.X.SX32 R25, R25, RZ, 0x1, P0 ;  /* 0x000000ff19197211 */ /* 0x000fc400000f0eff */
[C---:B------:R-:W-:Y:S02]  /*07c0*/  LEA R2, P0, R6.reuse, UR6, 0x2 ;  /* 0x0000000606027c11 */ /* 0x040fe4000f8010ff */
[----:B------:R-:W-:Y:S02]  /*07d0*/  LOP3.LUT R5, R3, 0xff000000, R0, 0xf8, !PT ;  /* 0xff00000003057812 */ /* 0x000fe400078ef800 */
[----:B------:R-:W-:Y:S02]  /*07e0*/  LEA.HI.X R3, R6, UR7, R25, 0x2, P0 ;  /* 0x0000000706037c11 */ /* 0x000fe400080f1419 */
[----:B------:R-:W-:-:S05]  /*07f0*/  LOP3.LUT R5, R5, 0xffffff00, R10, 0xf8, !PT ;  /* 0xffffff0005057812 */ /* 0x000fca00078ef80a */
[----:B------:R-:W-:Y:S01]  /*0800*/  STG.E desc[UR4][R2.64+0x80], R5 ;  /* 0x0000800502007986 */ /* 0x000fe2000c101904 */
[----:B------:R-:W-:Y:S06]  /*0810*/  BAR.SYNC.DEFER_BLOCKING 0x0 ;  /* 0x0000000000007b1d */ /* 0x000fec0000010000 */
[----:B------:R-:W-:Y:S05]  /*0820*/  EXIT ;  /* 0x000000000000794d */ /* 0x000fea0003800000 */
.L_x_0:
[----:B------:R-:W-:-:S00]  /*0830*/  BRA `(.L_x_0) ;  /* 0xfffffffc00fc7947 */ /* 0x000fc0000383ffff */
[----:B------:R-:W-:-:S00]  /*0840*/  NOP ;  /* 0x0000000000007918 */ /* 0x000fc00000000000 */
        /* <DEDUP_REMOVED lines=11> */
.L_x_1:


//--------------------- .nv.shared.reserved.0     --------------------------
	.section	.nv.shared.reserved.0,"aw",@nobits
	.weak		__nv_reservedSMEM_offset_0_alias
	.size		__nv_reservedSMEM_offset_0_alias, 0, 64
	.other		__nv_reservedSMEM_offset_0_alias,@"STO_CUDA_RESERVED_SHARED STV_DEFAULT"
__nv_reservedSMEM_offset_0_alias:
	.zero		0
	.zero		64


//--------------------- .nv.constant0._Z6gatherPiS_S_ --------------------------
	.section	.nv.constant0._Z6gatherPiS_S_,"a",@progbits
	.sectionflags	@""
	.align	4
.nv.constant0._Z6gatherPiS_S_:
	.zero		920


//--------------------- SYMBOLS --------------------------

	.type		.nv.reservedSmem.offset0,@object
	.size		.nv.reservedSmem.offset0,0x4
